	.headerflags	@"EF_CUDA_TEXMODE_UNIFIED EF_CUDA_64BIT_ADDRESS EF_CUDA_ACCELERATORS EF_CUDA_SM90 EF_CUDA_VIRTUAL_SM(EF_CUDA_SM90)"
	.elftype	@"ET_EXEC"


//--------------------- .nv.info                  --------------------------
	.section	.nv.info,"",@"SHT_CUDA_INFO"
	.align	4


	//----- nvinfo : EIATTR_REGCOUNT
	.align		4
        /*0000*/ 	.byte	0x04, 0x2f
        /*0002*/ 	.short	(.L_1 - .L_0)
	.align		4
.L_0:
        /*0004*/ 	.word	index@(triton_poi_fused_mul_pow_sub_sum_0)
        /*0008*/ 	.word	0x0000001a


	//----- nvinfo : EIATTR_MIN_STACK_SIZE
	.align		4
.L_1:
        /*000c*/ 	.byte	0x04, 0x12
        /*000e*/ 	.short	(.L_3 - .L_2)
	.align		4
.L_2:
        /*0010*/ 	.word	index@(triton_poi_fused_mul_pow_sub_sum_0)
        /*0014*/ 	.word	0x00000000


	//----- nvinfo : EIATTR_FRAME_SIZE
	.align		4
.L_3:
        /*0018*/ 	.byte	0x04, 0x11
        /*001a*/ 	.short	(.L_5 - .L_4)
	.align		4
.L_4:
        /*001c*/ 	.word	index@(triton_poi_fused_mul_pow_sub_sum_0)
        /*0020*/ 	.word	0x00000000


	//----- nvinfo : EIATTR_MIN_STACK_SIZE
	.align		4
.L_5:
        /*0024*/ 	.byte	0x04, 0x12
        /*0026*/ 	.short	(.L_7 - .L_6)
	.align		4
.L_6:
        /*0028*/ 	.word	index@(triton_poi_fused_mul_pow_sub_sum_0)
        /*002c*/ 	.word	0x00000000
.L_7:


//--------------------- .nv.info.triton_poi_fused_mul_pow_sub_sum_0 --------------------------
	.section	.nv.info.triton_poi_fused_mul_pow_sub_sum_0,"",@"SHT_CUDA_INFO"
	.sectionflags	@""
	.align	4


	//----- nvinfo : EIATTR_CUDA_API_VERSION
	.align		4
        /*0000*/ 	.byte	0x04, 0x37
        /*0002*/ 	.short	(.L_9 - .L_8)
.L_8:
        /*0004*/ 	.word	0x0000007c


	//----- nvinfo : EIATTR_KPARAM_INFO
	.align		4
.L_9:
        /*0008*/ 	.byte	0x04, 0x17
        /*000a*/ 	.short	(.L_11 - .L_10)
.L_10:
        /*000c*/ 	.word	0x00000000
        /*0010*/ 	.short	0x0004
        /*0012*/ 	.short	0x0020
        /*0014*/ 	.byte	0x00, 0xf0, 0x11, 0x00


	//----- nvinfo : EIATTR_KPARAM_INFO
	.align		4
.L_11:
        /*0018*/ 	.byte	0x04, 0x17
        /*001a*/ 	.short	(.L_13 - .L_12)
.L_12:
        /*001c*/ 	.word	0x00000000
        /*0020*/ 	.short	0x0003
        /*0022*/ 	.short	0x0018
        /*0024*/ 	.byte	0x00, 0xf4, 0x21, 0x00


	//----- nvinfo : EIATTR_KPARAM_INFO
	.align		4
.L_13:
        /*0028*/ 	.byte	0x04, 0x17
        /*002a*/ 	.short	(.L_15 - .L_14)
.L_14:
        /*002c*/ 	.word	0x00000000
        /*0030*/ 	.short	0x0002
        /*0032*/ 	.short	0x0010
        /*0034*/ 	.byte	0x00, 0xf4, 0x21, 0x00


	//----- nvinfo : EIATTR_KPARAM_INFO
	.align		4
.L_15:
        /*0038*/ 	.byte	0x04, 0x17
        /*003a*/ 	.short	(.L_17 - .L_16)
.L_16:
        /*003c*/ 	.word	0x00000000
        /*0040*/ 	.short	0x0001
        /*0042*/ 	.short	0x0008
        /*0044*/ 	.byte	0x00, 0xf4, 0x21, 0x00


	//----- nvinfo : EIATTR_KPARAM_INFO
	.align		4
.L_17:
        /*0048*/ 	.byte	0x04, 0x17
        /*004a*/ 	.short	(.L_19 - .L_18)
.L_18:
        /*004c*/ 	.word	0x00000000
        /*0050*/ 	.short	0x0000
        /*0052*/ 	.short	0x0000
        /*0054*/ 	.byte	0x00, 0xf4, 0x21, 0x00


	//----- nvinfo : EIATTR_SPARSE_MMA_MASK
	.align		4
.L_19:
        /*0058*/ 	.byte	0x03, 0x50
        /*005a*/ 	.short	0x0000


	//----- nvinfo : EIATTR_MAXREG_COUNT
	.align		4
        /*005c*/ 	.byte	0x03, 0x1b
        /*005e*/ 	.short	0x00ff


	//----- nvinfo : EIATTR_EXIT_INSTR_OFFSETS
	.align		4
        /*0060*/ 	.byte	0x04, 0x1c
        /*0062*/ 	.short	(.L_21 - .L_20)


	//   ....[0]....
.L_20:
        /*0064*/ 	.word	0x000003b0


	//   ....[1]....
        /*0068*/ 	.word	0x000003d0


	//----- nvinfo : EIATTR_REQNTID
	.align		4
.L_21:
        /*006c*/ 	.byte	0x04, 0x10
        /*006e*/ 	.short	(.L_23 - .L_22)
.L_22:
        /*0070*/ 	.word	0x00000080
        /*0074*/ 	.word	0x00000001
        /*0078*/ 	.word	0x00000001


	//----- nvinfo : EIATTR_CBANK_PARAM_SIZE
	.align		4
.L_23:
        /*007c*/ 	.byte	0x03, 0x19
        /*007e*/ 	.short	0x0024


	//----- nvinfo : EIATTR_PARAM_CBANK
	.align		4
        /*0080*/ 	.byte	0x04, 0x0a
        /*0082*/ 	.short	(.L_25 - .L_24)
	.align		4
.L_24:
        /*0084*/ 	.word	index@(.nv.constant0.triton_poi_fused_mul_pow_sub_sum_0)
        /*0088*/ 	.short	0x0210
        /*008a*/ 	.short	0x0024


	//----- nvinfo : EIATTR_SW_WAR
	.align		4
.L_25:
        /*008c*/ 	.byte	0x04, 0x36
        /*008e*/ 	.short	(.L_27 - .L_26)
.L_26:
        /*0090*/ 	.word	0x00000008
.L_27:


//--------------------- .nv.callgraph             --------------------------
	.section	.nv.callgraph,"",@"SHT_CUDA_CALLGRAPH"
	.align	4
	.sectionentsize	8
	.align		4
        /*0000*/ 	.word	0x00000000
	.align		4
        /*0004*/ 	.word	0xffffffff
	.align		4
        /*0008*/ 	.word	0x00000000
	.align		4
        /*000c*/ 	.word	0xfffffffe
	.align		4
        /*0010*/ 	.word	0x00000000
	.align		4
        /*0014*/ 	.word	0xfffffffd
	.align		4
        /*0018*/ 	.word	0x00000000
	.align		4
        /*001c*/ 	.word	0xfffffffc


//--------------------- .text.triton_poi_fused_mul_pow_sub_sum_0 --------------------------
	.section	.text.triton_poi_fused_mul_pow_sub_sum_0,"ax",@progbits
	.align	128
        .global         triton_poi_fused_mul_pow_sub_sum_0
        .type           triton_poi_fused_mul_pow_sub_sum_0,@function
        .size           triton_poi_fused_mul_pow_sub_sum_0,(.L_x_1 - triton_poi_fused_mul_pow_sub_sum_0)
        .other          triton_poi_fused_mul_pow_sub_sum_0,@"STO_CUDA_ENTRY STV_DEFAULT"
triton_poi_fused_mul_pow_sub_sum_0:
.text.triton_poi_fused_mul_pow_sub_sum_0:
[----:B------:R-:W0:Y:S02]  /*0000*/  LDC R1, c[0x0][0x28] ;  /* 0x00000a00ff017b82 */ /* 0x000e240000000800 */
[----:B------:R-:W1:Y:S01]  /*0010*/  S2R R0, SR_TID.X ;  /* 0x0000000000007919 */ /* 0x000e620000002100 */
[----:B------:R-:W-:Y:S01]  /*0020*/  ULDC.64 UR4, c[0x0][0x208] ;  /* 0x0000820000047ab9 */ /* 0x000fe20000000a00 */
[----:B------:R-:W2:Y:S01]  /*0030*/  S2R R5, SR_CTAID.X ;  /* 0x0000000000057919 */ /* 0x000ea20000002500 */
[----:B-1----:R-:W-:Y:S02]  /*0040*/  LOP3.LUT R0, R0, 0x7f, RZ, 0xc0, !PT ;  /* 0x0000007f00007812 */ /* 0x002fe400078ec0ff */
[----:B--2---:R-:W-:-:S03]  /*0050*/  SHF.R.S32.HI R9, RZ, 0x18, R5 ;  /* 0x00000018ff097819 */ /* 0x004fc60000011405 */
[----:B------:R-:W-:Y:S02]  /*0060*/  IMAD R0, R5, 0x80, R0 ;  /* 0x0000008005007824 */ /* 0x000fe400078e0200 */
[----:B------:R-:W1:Y:S01]  /*0070*/  LDC.64 R4, c[0x0][0x220] ;  /* 0x00008800ff047b82 */ /* 0x000e620000000a00 */
[----:B------:R-:W-:Y:S02]  /*0080*/  SGXT R9, R9, 0x1 ;  /* 0x000000010909781a */ /* 0x000fe40000000200 */
[----:B------:R-:W-:Y:S02]  /*0090*/  SHF.R.S32.HI R3, RZ, 0x1f, R0 ;  /* 0x0000001fff037819 */ /* 0x000fe40000011400 */
[-C--:B------:R-:W-:Y:S02]  /*00a0*/  LEA.HI R9, R9, R0.reuse, RZ, 0x6 ;  /* 0x0000000009097211 */ /* 0x080fe400078f30ff */
[----:B------:R-:W-:Y:S02]  /*00b0*/  LEA.HI R6, R3, R0, RZ, 0x2 ;  /* 0x0000000003067211 */ /* 0x000fe400078f10ff */
[----:B------:R-:W2:Y:S01]  /*00c0*/  LDC.64 R2, c[0x0][0x218] ;  /* 0x00008600ff027b82 */ /* 0x000ea20000000a00 */
[----:B------:R-:W-:-:S02]  /*00d0*/  LOP3.LUT R10, R9, 0xffffffc0, RZ, 0xc0, !PT ;  /* 0xffffffc0090a7812 */ /* 0x000fc400078ec0ff */
[--C-:B------:R-:W-:Y:S02]  /*00e0*/  SHF.R.S32.HI R7, RZ, 0x2, R6.reuse ;  /* 0x00000002ff077819 */ /* 0x100fe40000011406 */
[----:B------:R-:W-:Y:S02]  /*00f0*/  SHF.R.S32.HI R8, RZ, 0x1f, R6 ;  /* 0x0000001fff087819 */ /* 0x000fe40000011406 */
[----:B------:R-:W-:Y:S02]  /*0100*/  LOP3.LUT R9, R6, 0xfffffffc, RZ, 0xc0, !PT ;  /* 0xfffffffc06097812 */ /* 0x000fe400078ec0ff */
[----:B------:R-:W-:Y:S02]  /*0110*/  LEA.HI R8, R8, R7, RZ, 0x4 ;  /* 0x0000000708087211 */ /* 0x000fe400078f20ff */
[----:B------:R-:W-:Y:S02]  /*0120*/  IADD3 R9, R0, -R9, RZ ;  /* 0x8000000900097210 */ /* 0x000fe40007ffe0ff */
[----:B------:R-:W-:-:S02]  /*0130*/  LOP3.LUT R8, R8, 0xfffffff0, RZ, 0xc0, !PT ;  /* 0xfffffff008087812 */ /* 0x000fc400078ec0ff */
[----:B------:R-:W-:Y:S02]  /*0140*/  ISETP.GE.AND P0, PT, R0, 0x100, PT ;  /* 0x000001000000780c */ /* 0x000fe40003f06270 */
[----:B------:R-:W-:Y:S01]  /*0150*/  IADD3 R13, R10, R7, -R8 ;  /* 0x000000070a0d7210 */ /* 0x000fe20007ffe808 */
[----:B------:R-:W-:Y:S01]  /*0160*/  IMAD.MOV.U32 R8, RZ, RZ, RZ ;  /* 0x000000ffff087224 */ /* 0x000fe200078e00ff */
[----:B------:R-:W-:-:S03]  /*0170*/  SHF.L.U32 R7, R9, 0x2, RZ ;  /* 0x0000000209077819 */ /* 0x000fc600000006ff */
[----:B------:R-:W-:Y:S02]  /*0180*/  VIADD R19, R13, 0x10 ;  /* 0x000000100d137836 */ /* 0x000fe40000000000 */
[----:B-1----:R-:W-:Y:S02]  /*0190*/  IMAD.WIDE R4, R7, 0x4, R4 ;  /* 0x0000000407047825 */ /* 0x002fe400078e0204 */
[----:B------:R-:W1:Y:S01]  /*01a0*/  LDC.64 R6, c[0x0][0x210] ;  /* 0x00008400ff067b82 */ /* 0x000e620000000a00 */
[----:B------:R-:W-:Y:S01]  /*01b0*/  CS2R R14, SRZ ;  /* 0x00000000000e7805 */ /* 0x000fe2000001ff00 */
[--C-:B--2---:R-:W-:Y:S01]  /*01c0*/  IMAD.WIDE R18, R19, 0x4, R2.reuse ;  /* 0x0000000413127825 */ /* 0x104fe200078e0202 */
[----:B------:R-:W-:Y:S02]  /*01d0*/  IADD3 R21, R13, 0x20, RZ ;  /* 0x000000200d157810 */ /* 0x000fe40007ffe0ff */
[----:B------:R-:W-:Y:S01]  /*01e0*/  CS2R R16, SRZ ;  /* 0x0000000000107805 */ /* 0x000fe2000001ff00 */
[C---:B------:R-:W-:Y:S01]  /*01f0*/  VIADD R23, R13.reuse, 0x30 ;  /* 0x000000300d177836 */ /* 0x040fe20000000000 */
[----:B------:R2:W3:Y:S01]  /*0200*/  @!P0 LDG.E.EL R8, desc[UR4][R18.64] ;  /* 0x0000000412088981 */ /* 0x0004e2000c2e1900 */
[----:B------:R-:W-:-:S03]  /*0210*/  IMAD.WIDE R10, R13, 0x4, R2 ;  /* 0x000000040d0a7825 */ /* 0x000fc600078e0202 */
[----:B------:R-:W3:Y:S01]  /*0220*/  @!P0 LDG.E.EL R15, desc[UR4][R4.64+0x4] ;  /* 0x00000404040f8981 */ /* 0x000ee2000c2e1900 */
[----:B------:R-:W-:-:S03]  /*0230*/  IMAD.WIDE R12, R21, 0x4, R2 ;  /* 0x00000004150c7825 */ /* 0x000fc600078e0202 */
[----:B------:R4:W5:Y:S01]  /*0240*/  @!P0 LDG.E.EL R16, desc[UR4][R10.64] ;  /* 0x000000040a108981 */ /* 0x000962000c2e1900 */
[----:B------:R-:W-:Y:S01]  /*0250*/  IMAD.WIDE R20, R23, 0x4, R2 ;  /* 0x0000000417147825 */ /* 0x000fe200078e0202 */
[----:B--2---:R-:W-:Y:S01]  /*0260*/  CS2R R18, SRZ ;  /* 0x0000000000127805 */ /* 0x004fe2000001ff00 */
[----:B------:R-:W-:Y:S01]  /*0270*/  HFMA2.MMA R23, -RZ, RZ, 0, 0 ;  /* 0x00000000ff177435 */ /* 0x000fe200000001ff */
[----:B------:R-:W5:Y:S01]  /*0280*/  @!P0 LDG.E.EL R17, desc[UR4][R4.64] ;  /* 0x0000000404118981 */ /* 0x000f62000c2e1900 */
[----:B------:R-:W2:Y:S03]  /*0290*/  LDC.64 R2, c[0x0][0x228] ;  /* 0x00008a00ff027b82 */ /* 0x000ea60000000a00 */
[----:B------:R-:W5:Y:S04]  /*02a0*/  @!P0 LDG.E.EL R14, desc[UR4][R12.64] ;  /* 0x000000040c0e8981 */ /* 0x000f68000c2e1900 */
[----:B------:R-:W5:Y:S01]  /*02b0*/  @!P0 LDG.E.EL R19, desc[UR4][R4.64+0x8] ;  /* 0x0000080404138981 */ /* 0x000f62000c2e1900 */
[----:B-1----:R-:W-:-:S03]  /*02c0*/  IMAD.WIDE R6, R9, 0x4, R6 ;  /* 0x0000000409067825 */ /* 0x002fc600078e0206 */
[----:B------:R-:W5:Y:S01]  /*02d0*/  @!P0 LDG.E.EL R18, desc[UR4][R20.64] ;  /* 0x0000000414128981 */ /* 0x000f62000c2e1900 */
[----:B------:R-:W-:-:S03]  /*02e0*/  IMAD.MOV.U32 R9, RZ, RZ, RZ ;  /* 0x000000ffff097224 */ /* 0x000fc600078e00ff */
[----:B------:R-:W5:Y:S04]  /*02f0*/  @!P0 LDG.E.EL R23, desc[UR4][R4.64+0xc] ;  /* 0x00000c0404178981 */ /* 0x000f68000c2e1900 */
[----:B------:R-:W5:Y:S01]  /*0300*/  @!P0 LDG.E.EL R9, desc[UR4][R6.64] ;  /* 0x0000000406098981 */ /* 0x000f62000c2e1900 */
[----:B--2---:R-:W-:-:S04]  /*0310*/  IMAD.WIDE R2, R0, 0x4, R2 ;  /* 0x0000000400027825 */ /* 0x004fc800078e0202 */
[----:B---3--:R-:W-:-:S04]  /*0320*/  FADD R8, -R15, R8 ;  /* 0x000000080f087221 */ /* 0x008fc80000000100 */
[----:B----4-:R-:W-:Y:S01]  /*0330*/  FMUL R11, R8, R8 ;  /* 0x00000008080b7220 */ /* 0x010fe20000400000 */
[----:B-----5:R-:W-:-:S04]  /*0340*/  FADD R16, -R17, R16 ;  /* 0x0000001011107221 */ /* 0x020fc80000000100 */
[----:B------:R-:W-:Y:S01]  /*0350*/  FFMA R11, R16, R16, R11 ;  /* 0x00000010100b7223 */ /* 0x000fe2000000000b */
[----:B------:R-:W-:-:S04]  /*0360*/  FADD R14, -R19, R14 ;  /* 0x0000000e130e7221 */ /* 0x000fc80000000100 */
[----:B------:R-:W-:Y:S01]  /*0370*/  FFMA R11, R14, R14, R11 ;  /* 0x0000000e0e0b7223 */ /* 0x000fe2000000000b */
[----:B------:R-:W-:-:S04]  /*0380*/  FADD R18, -R23, R18 ;  /* 0x0000001217127221 */ /* 0x000fc80000000100 */
[----:B------:R-:W-:-:S04]  /*0390*/  FFMA R18, R18, R18, R11 ;  /* 0x0000001212127223 */ /* 0x000fc8000000000b */
[----:B------:R-:W-:Y:S01]  /*03a0*/  FMUL R9, R18, R9 ;  /* 0x0000000912097220 */ /* 0x000fe20000400000 */
[----:B------:R-:W-:Y:S06]  /*03b0*/  @P0 EXIT ;  /* 0x000000000000094d */ /* 0x000fec0003800000 */
[----:B------:R-:W-:Y:S01]  /*03c0*/  STG.E desc[UR4][R2.64], R9 ;  /* 0x0000000902007986 */ /* 0x000fe2000c101904 */
[----:B------:R-:W-:Y:S05]  /*03d0*/  EXIT ;  /* 0x000000000000794d */ /* 0x000fea0003800000 */
.L_x_0:
[----:B------:R-:W-:-:S00]  /*03e0*/  BRA `(.L_x_0) ;  /* 0xfffffffc00fc7947 */ /* 0x000fc0000383ffff */
[----:B------:R-:W-:-:S00]  /*03f0*/  NOP ;  /* 0x0000000000007918 */ /* 0x000fc00000000000 */
        /* <DEDUP_REMOVED lines=8> */
.L_x_1:


//--------------------- .nv.constant0.triton_poi_fused_mul_pow_sub_sum_0 --------------------------
	.section	.nv.constant0.triton_poi_fused_mul_pow_sub_sum_0,"a",@progbits
	.sectionflags	@""
	.align	4
.nv.constant0.triton_poi_fused_mul_pow_sub_sum_0:
	.zero		564
